	.headerflags	@"EF_CUDA_TEXMODE_UNIFIED EF_CUDA_64BIT_ADDRESS EF_CUDA_ACCELERATORS EF_CUDA_SM90 EF_CUDA_VIRTUAL_SM(EF_CUDA_SM90)"
	.elftype	@"ET_EXEC"


//--------------------- .nv.info                  --------------------------
	.section	.nv.info,"",@"SHT_CUDA_INFO"
	.align	4


	//----- nvinfo : EIATTR_REGCOUNT
	.align		4
        /*0000*/ 	.byte	0x04, 0x2f
        /*0002*/ 	.short	(.L_3 - .L_2)
	.align		4
.L_2:
        /*0004*/ 	.word	index@(triton_poi_fused__native_batch_norm_legit_no_training_silu_18)
        /*0008*/ 	.word	0x00000020


	//----- nvinfo : EIATTR_MIN_STACK_SIZE
	.align		4
.L_3:
        /*000c*/ 	.byte	0x04, 0x12
        /*000e*/ 	.short	(.L_5 - .L_4)
	.align		4
.L_4:
        /*0010*/ 	.word	index@(triton_poi_fused__native_batch_norm_legit_no_training_silu_18)
        /*0014*/ 	.word	0x00000000


	//----- nvinfo : EIATTR_FRAME_SIZE
	.align		4
.L_5:
        /*0018*/ 	.byte	0x04, 0x11
        /*001a*/ 	.short	(.L_7 - .L_6)
	.align		4
.L_6:
        /*001c*/ 	.word	index@(triton_poi_fused__native_batch_norm_legit_no_training_silu_18)
        /*0020*/ 	.word	0x00000000


	//----- nvinfo : EIATTR_MIN_STACK_SIZE
	.align		4
.L_7:
        /*0024*/ 	.byte	0x04, 0x12
        /*0026*/ 	.short	(.L_9 - .L_8)
	.align		4
.L_8:
        /*0028*/ 	.word	index@(triton_poi_fused__native_batch_norm_legit_no_training_silu_18)
        /*002c*/ 	.word	0x00000000
.L_9:


//--------------------- .nv.info.triton_poi_fused__native_batch_norm_legit_no_training_silu_18 --------------------------
	.section	.nv.info.triton_poi_fused__native_batch_norm_legit_no_training_silu_18,"",@"SHT_CUDA_INFO"
	.sectionflags	@""
	.align	4


	//----- nvinfo : EIATTR_CUDA_API_VERSION
	.align		4
        /*0000*/ 	.byte	0x04, 0x37
        /*0002*/ 	.short	(.L_11 - .L_10)
.L_10:
        /*0004*/ 	.word	0x0000007c


	//----- nvinfo : EIATTR_KPARAM_INFO
	.align		4
.L_11:
        /*0008*/ 	.byte	0x04, 0x17
        /*000a*/ 	.short	(.L_13 - .L_12)
.L_12:
        /*000c*/ 	.word	0x00000000
        /*0010*/ 	.short	0x0007
        /*0012*/ 	.short	0x0034
        /*0014*/ 	.byte	0x00, 0xf0, 0x11, 0x00


	//----- nvinfo : EIATTR_KPARAM_INFO
	.align		4
.L_13:
        /*0018*/ 	.byte	0x04, 0x17
        /*001a*/ 	.short	(.L_15 - .L_14)
.L_14:
        /*001c*/ 	.word	0x00000000
        /*0020*/ 	.short	0x0006
        /*0022*/ 	.short	0x0030
        /*0024*/ 	.byte	0x00, 0xf0, 0x11, 0x00


	//----- nvinfo : EIATTR_KPARAM_INFO
	.align		4
.L_15:
        /*0028*/ 	.byte	0x04, 0x17
        /*002a*/ 	.short	(.L_17 - .L_16)
.L_16:
        /*002c*/ 	.word	0x00000000
        /*0030*/ 	.short	0x0005
        /*0032*/ 	.short	0x0028
        /*0034*/ 	.byte	0x00, 0xf4, 0x21, 0x00


	//----- nvinfo : EIATTR_KPARAM_INFO
	.align		4
.L_17:
        /*0038*/ 	.byte	0x04, 0x17
        /*003a*/ 	.short	(.L_19 - .L_18)
.L_18:
        /*003c*/ 	.word	0x00000000
        /*0040*/ 	.short	0x0004
        /*0042*/ 	.short	0x0020
        /*0044*/ 	.byte	0x00, 0xf4, 0x21, 0x00


	//----- nvinfo : EIATTR_KPARAM_INFO
	.align		4
.L_19:
        /*0048*/ 	.byte	0x04, 0x17
        /*004a*/ 	.short	(.L_21 - .L_20)
.L_20:
        /*004c*/ 	.word	0x00000000
        /*0050*/ 	.short	0x0003
        /*0052*/ 	.short	0x0018
        /*0054*/ 	.byte	0x00, 0xf4, 0x21, 0x00


	//----- nvinfo : EIATTR_KPARAM_INFO
	.align		4
.L_21:
        /*0058*/ 	.byte	0x04, 0x17
        /*005a*/ 	.short	(.L_23 - .L_22)
.L_22:
        /*005c*/ 	.word	0x00000000
        /*0060*/ 	.short	0x0002
        /*0062*/ 	.short	0x0010
        /*0064*/ 	.byte	0x00, 0xf4, 0x21, 0x00


	//----- nvinfo : EIATTR_KPARAM_INFO
	.align		4
.L_23:
        /*0068*/ 	.byte	0x04, 0x17
        /*006a*/ 	.short	(.L_25 - .L_24)
.L_24:
        /*006c*/ 	.word	0x00000000
        /*0070*/ 	.short	0x0001
        /*0072*/ 	.short	0x0008
        /*0074*/ 	.byte	0x00, 0xf4, 0x21, 0x00


	//----- nvinfo : EIATTR_KPARAM_INFO
	.align		4
.L_25:
        /*0078*/ 	.byte	0x04, 0x17
        /*007a*/ 	.short	(.L_27 - .L_26)
.L_26:
        /*007c*/ 	.word	0x00000000
        /*0080*/ 	.short	0x0000
        /*0082*/ 	.short	0x0000
        /*0084*/ 	.byte	0x00, 0xf4, 0x21, 0x00


	//----- nvinfo : EIATTR_SPARSE_MMA_MASK
	.align		4
.L_27:
        /*0088*/ 	.byte	0x03, 0x50
        /*008a*/ 	.short	0x0000


	//----- nvinfo : EIATTR_MAXREG_COUNT
	.align		4
        /*008c*/ 	.byte	0x03, 0x1b
        /*008e*/ 	.short	0x00ff


	//----- nvinfo : EIATTR_EXIT_INSTR_OFFSETS
	.align		4
        /*0090*/ 	.byte	0x04, 0x1c
        /*0092*/ 	.short	(.L_29 - .L_28)


	//   ....[0]....
.L_28:
        /*0094*/ 	.word	0x00000f60


	//   ....[1]....
        /*0098*/ 	.word	0x00000fb0


	//----- nvinfo : EIATTR_REQNTID
	.align		4
.L_29:
        /*009c*/ 	.byte	0x04, 0x10
        /*009e*/ 	.short	(.L_31 - .L_30)
.L_30:
        /*00a0*/ 	.word	0x00000080
        /*00a4*/ 	.word	0x00000001
        /*00a8*/ 	.word	0x00000001


	//----- nvinfo : EIATTR_CBANK_PARAM_SIZE
	.align		4
.L_31:
        /*00ac*/ 	.byte	0x03, 0x19
        /*00ae*/ 	.short	0x0038


	//----- nvinfo : EIATTR_PARAM_CBANK
	.align		4
        /*00b0*/ 	.byte	0x04, 0x0a
        /*00b2*/ 	.short	(.L_33 - .L_32)
	.align		4
.L_32:
        /*00b4*/ 	.word	index@(.nv.constant0.triton_poi_fused__native_batch_norm_legit_no_training_silu_18)
        /*00b8*/ 	.short	0x0210
        /*00ba*/ 	.short	0x0038


	//----- nvinfo : EIATTR_SW_WAR
	.align		4
.L_33:
        /*00bc*/ 	.byte	0x04, 0x36
        /*00be*/ 	.short	(.L_35 - .L_34)
.L_34:
        /*00c0*/ 	.word	0x00000008
.L_35:


//--------------------- .nv.callgraph             --------------------------
	.section	.nv.callgraph,"",@"SHT_CUDA_CALLGRAPH"
	.align	4
	.sectionentsize	8
	.align		4
        /*0000*/ 	.word	0x00000000
	.align		4
        /*0004*/ 	.word	0xffffffff
	.align		4
        /*0008*/ 	.word	0x00000000
	.align		4
        /*000c*/ 	.word	0xfffffffe
	.align		4
        /*0010*/ 	.word	0x00000000
	.align		4
        /*0014*/ 	.word	0xfffffffd
	.align		4
        /*0018*/ 	.word	0x00000000
	.align		4
        /*001c*/ 	.word	0xfffffffc


//--------------------- .nv.constant4             --------------------------
	.section	.nv.constant4,"a",@progbits
	.align	8
	.align		8
.nv.constant4:
        /*0000*/ 	.dword	_$_str
	.align		8
        /*0008*/ 	.dword	_$_str_$_2


//--------------------- .text.triton_poi_fused__native_batch_norm_legit_no_training_silu_18 --------------------------
	.section	.text.triton_poi_fused__native_batch_norm_legit_no_training_silu_18,"ax",@progbits
	.sectionflags	@"SHF_BARRIERS=1"
	.align	128
        .global         triton_poi_fused__native_batch_norm_legit_no_training_silu_18
        .type           triton_poi_fused__native_batch_norm_legit_no_training_silu_18,@function
        .size           triton_poi_fused__native_batch_norm_legit_no_training_silu_18,(.L_x_1 - triton_poi_fused__native_batch_norm_legit_no_training_silu_18)
        .other          triton_poi_fused__native_batch_norm_legit_no_training_silu_18,@"STO_CUDA_ENTRY STV_DEFAULT"
triton_poi_fused__native_batch_norm_legit_no_training_silu_18:
.text.triton_poi_fused__native_batch_norm_legit_no_training_silu_18:
[----:B------:R-:W0:Y:S01]  /*0000*/  LDC R1, c[0x0][0x28] ;  /* 0x00000a00ff017b82 */ /* 0x000e220000000800 */
[----:B------:R-:W1:Y:S07]  /*0010*/  S2R R17, SR_TID.X ;  /* 0x0000000000117919 */ /* 0x000e6e0000002100 */
[----:B------:R-:W2:Y:S01]  /*0020*/  LDC.64 R2, c[0x0][0x210] ;  /* 0x00008400ff027b82 */ /* 0x000ea20000000a00 */
[----:B------:R-:W-:Y:S02]  /*0030*/  CS2R R8, SRZ ;  /* 0x0000000000087805 */ /* 0x000fe4000001ff00 */
[----:B------:R-:W-:Y:S01]  /*0040*/  CS2R R10, SRZ ;  /* 0x00000000000a7805 */ /* 0x000fe2000001ff00 */
[----:B------:R-:W3:Y:S01]  /*0050*/  S2R R20, SR_CTAID.X ;  /* 0x0000000000147919 */ /* 0x000ee20000002500 */
[----:B------:R-:W-:Y:S01]  /*0060*/  ULDC.64 UR6, c[0x0][0x208] ;  /* 0x0000820000067ab9 */ /* 0x000fe20000000a00 */
[----:B------:R-:W4:Y:S01]  /*0070*/  S2R R18, SR_CTAID.Y ;  /* 0x0000000000127919 */ /* 0x000f220000002600 */
[----:B------:R-:W-:Y:S01]  /*0080*/  CS2R R6, SRZ ;  /* 0x0000000000067805 */ /* 0x000fe2000001ff00 */
[----:B------:R-:W5:Y:S01]  /*0090*/  S2UR UR5, SR_CgaCtaId ;  /* 0x00000000000579c3 */ /* 0x000f620000008800 */
[----:B------:R-:W-:-:S07]  /*00a0*/  UMOV UR4, 0x400 ;  /* 0x0000040000047882 */ /* 0x000fce0000000000 */
[----:B------:R-:W5:Y:S01]  /*00b0*/  LDC.64 R22, c[0x0][0x218] ;  /* 0x00008600ff167b82 */ /* 0x000f620000000a00 */
[----:B-1----:R-:W-:Y:S02]  /*00c0*/  SHF.R.U32.HI R0, RZ, 0x5, R17 ;  /* 0x00000005ff007819 */ /* 0x002fe40000011611 */
[----:B------:R-:W-:Y:S02]  /*00d0*/  SHF.L.U32 R16, R17, 0x2, RZ ;  /* 0x0000000211107819 */ /* 0x000fe400000006ff */
[----:B---3--:R-:W-:Y:S02]  /*00e0*/  SHF.L.U32 R20, R20, 0x7, RZ ;  /* 0x0000000714147819 */ /* 0x008fe400000006ff */
[----:B------:R-:W-:Y:S02]  /*00f0*/  SGXT.U32 R0, R0, 0x2 ;  /* 0x000000020000781a */ /* 0x000fe40000000000 */
[----:B----4-:R-:W-:Y:S02]  /*0100*/  SHF.L.U32 R19, R18, 0x3, RZ ;  /* 0x0000000312137819 */ /* 0x010fe400000006ff */
[----:B------:R-:W-:-:S02]  /*0110*/  LOP3.LUT R5, R20, 0x7c, R16, 0xf8, !PT ;  /* 0x0000007c14057812 */ /* 0x000fc400078ef810 */
[----:B------:R-:W-:Y:S02]  /*0120*/  LOP3.LUT R0, R19, R0, RZ, 0xfc, !PT ;  /* 0x0000000013007212 */ /* 0x000fe400078efcff */
[----:B------:R-:W-:Y:S02]  /*0130*/  ISETP.GE.AND P0, PT, R5, 0x80, PT ;  /* 0x000000800500780c */ /* 0x000fe40003f06270 */
[----:B------:R-:W-:-:S05]  /*0140*/  LEA R5, R0, R5, 0x7 ;  /* 0x0000000500057211 */ /* 0x000fca00078e38ff */
[----:B--2---:R-:W-:Y:S01]  /*0150*/  IMAD.WIDE R12, R5, 0x4, R2 ;  /* 0x00000004050c7825 */ /* 0x004fe200078e0202 */
[----:B------:R-:W-:-:S05]  /*0160*/  IADD3 R5, R5, 0x200, RZ ;  /* 0x0000020005057810 */ /* 0x000fca0007ffe0ff */
[----:B------:R1:W2:Y:S01]  /*0170*/  @!P0 LDG.E.EL.128 R8, desc[UR6][R12.64] ;  /* 0x000000060c088981 */ /* 0x0002a2000c2e1d00 */
[----:B------:R-:W-:Y:S01]  /*0180*/  IMAD.WIDE R2, R5, 0x4, R2 ;  /* 0x0000000405027825 */ /* 0x000fe200078e0202 */
[----:B------:R-:W-:-:S06]  /*0190*/  CS2R R4, SRZ ;  /* 0x0000000000047805 */ /* 0x000fcc000001ff00 */
[----:B------:R3:W4:Y:S01]  /*01a0*/  @!P0 LDG.E.EL.128 R4, desc[UR6][R2.64] ;  /* 0x0000000602048981 */ /* 0x000722000c2e1d00 */
[----:B------:R-:W-:Y:S01]  /*01b0*/  SHF.R.U32.HI R15, RZ, 0x7, R16 ;  /* 0x00000007ff0f7819 */ /* 0x000fe20000011610 */
[----:B-----5:R-:W-:Y:S01]  /*01c0*/  UPRMT UR4, UR5, 0x654, UR4 ;  /* 0x0000065405047896 */ /* 0x020fe20008000004 */
[----:B------:R-:W-:Y:S01]  /*01d0*/  LOP3.LUT R21, R16, 0x1fc, RZ, 0xc0, !PT ;  /* 0x000001fc10157812 */ /* 0x000fe200078ec0ff */
[----:B-1----:R-:W1:Y:S01]  /*01e0*/  LDC.64 R12, c[0x0][0x220] ;  /* 0x00008800ff0c7b82 */ /* 0x002e620000000a00 */
[----:B------:R-:W-:-:S04]  /*01f0*/  SGXT.U32 R15, R15, 0x2 ;  /* 0x000000020f0f781a */ /* 0x000fc80000000000 */
[----:B------:R-:W-:Y:S01]  /*0200*/  LOP3.LUT R0, R15, 0x1fc, R16, 0xf8, !PT ;  /* 0x000001fc0f007812 */ /* 0x000fe200078ef810 */
[----:B---3--:R-:W-:Y:S01]  /*0210*/  HFMA2.MMA R2, -RZ, RZ, 0, 0 ;  /* 0x00000000ff027435 */ /* 0x008fe200000001ff */
[----:B------:R-:W-:Y:S02]  /*0220*/  LEA R14, R15, UR4, 0x2 ;  /* 0x000000040f0e7c11 */ /* 0x000fe4000f8e10ff */
[----:B------:R-:W-:Y:S02]  /*0230*/  LEA R27, R0, UR4, 0x2 ;  /* 0x00000004001b7c11 */ /* 0x000fe4000f8e10ff */
[----:B------:R-:W-:Y:S02]  /*0240*/  LEA R26, R21, R14, 0x2 ;  /* 0x0000000e151a7211 */ /* 0x000fe400078e10ff */
[----:B------:R-:W-:Y:S02]  /*0250*/  LOP3.LUT R14, R17, 0x7f, RZ, 0xc0, !PT ;  /* 0x0000007f110e7812 */ /* 0x000fe400078ec0ff */
[----:B------:R-:W-:-:S02]  /*0260*/  LOP3.LUT R15, R20, 0x7f, R17, 0xf8, !PT ;  /* 0x0000007f140f7812 */ /* 0x000fc400078ef811 */
[----:B------:R-:W-:Y:S02]  /*0270*/  LEA R14, R14, UR4, 0x2 ;  /* 0x000000040e0e7c11 */ /* 0x000fe4000f8e10ff */
[C---:B------:R-:W-:Y:S01]  /*0280*/  ISETP.GE.AND P0, PT, R15.reuse, 0x80, PT ;  /* 0x000000800f00780c */ /* 0x040fe20003f06270 */
[----:B-1----:R-:W-:-:S04]  /*0290*/  IMAD.WIDE R12, R15, 0x4, R12 ;  /* 0x000000040f0c7825 */ /* 0x002fc800078e020c */
[C---:B0-----:R-:W-:Y:S01]  /*02a0*/  IMAD.WIDE R22, R15.reuse, 0x4, R22 ;  /* 0x000000040f167825 */ /* 0x041fe200078e0216 */
[----:B--2---:R-:W-:Y:S04]  /*02b0*/  STS [R27], R8 ;  /* 0x000000081b007388 */ /* 0x004fe80000000800 */
[----:B------:R0:W-:Y:S04]  /*02c0*/  STS [R26+0x4], R9 ;  /* 0x000004091a007388 */ /* 0x0001e80000000800 */
[----:B------:R-:W-:Y:S04]  /*02d0*/  STS [R26+0x8], R10 ;  /* 0x0000080a1a007388 */ /* 0x000fe80000000800 */
[----:B------:R1:W-:Y:S01]  /*02e0*/  STS [R26+0xc], R11 ;  /* 0x00000c0b1a007388 */ /* 0x0003e20000000800 */
[----:B0-----:R-:W0:Y:S08]  /*02f0*/  LDC.64 R8, c[0x0][0x230] ;  /* 0x00008c00ff087b82 */ /* 0x001e300000000a00 */
[----:B------:R-:W-:Y:S08]  /*0300*/  BAR.SYNC.DEFER_BLOCKING 0x0 ;  /* 0x0000000000007b1d */ /* 0x000ff00000010000 */
[----:B-1----:R-:W1:Y:S01]  /*0310*/  LDC.64 R10, c[0x0][0x228] ;  /* 0x00008a00ff0a7b82 */ /* 0x002e620000000a00 */
[----:B------:R-:W-:Y:S04]  /*0320*/  LDS R24, [R14] ;  /* 0x000000000e187984 */ /* 0x000fe80000000800 */
[----:B------:R-:W2:Y:S04]  /*0330*/  LDS R25, [R14+0x204] ;  /* 0x000204000e197984 */ /* 0x000ea80000000800 */
[----:B------:R-:W-:Y:S04]  /*0340*/  LDS R3, [R14+0x408] ;  /* 0x000408000e037984 */ /* 0x000fe80000000800 */
[----:B------:R-:W-:Y:S01]  /*0350*/  LDS R0, [R14+0x60c] ;  /* 0x00060c000e007984 */ /* 0x000fe20000000800 */
[----:B------:R-:W-:Y:S06]  /*0360*/  BAR.SYNC.DEFER_BLOCKING 0x0 ;  /* 0x0000000000007b1d */ /* 0x000fec0000010000 */
[----:B----4-:R3:W-:Y:S04]  /*0370*/  STS [R27], R4 ;  /* 0x000000041b007388 */ /* 0x0107e80000000800 */
[----:B------:R-:W-:Y:S04]  /*0380*/  STS [R26+0x4], R5 ;  /* 0x000004051a007388 */ /* 0x000fe80000000800 */
[----:B------:R-:W-:Y:S04]  /*0390*/  STS [R26+0x8], R6 ;  /* 0x000008061a007388 */ /* 0x000fe80000000800 */
[----:B------:R4:W-:Y:S01]  /*03a0*/  STS [R26+0xc], R7 ;  /* 0x00000c071a007388 */ /* 0x0009e20000000800 */
[----:B------:R-:W-:Y:S06]  /*03b0*/  BAR.SYNC.DEFER_BLOCKING 0x0 ;  /* 0x0000000000007b1d */ /* 0x000fec0000010000 */
[----:B------:R-:W5:Y:S01]  /*03c0*/  @!P0 LDG.E.EL R2, desc[UR6][R12.64] ;  /* 0x000000060c028981 */ /* 0x000f62000c2e1900 */
[----:B---3--:R-:W-:Y:S01]  /*03d0*/  MOV R4, RZ ;  /* 0x000000ff00047202 */ /* 0x008fe20000000f00 */
[----:B----4-:R-:W-:Y:S01]  /*03e0*/  HFMA2.MMA R26, -RZ, RZ, 0, 0 ;  /* 0x00000000ff1a7435 */ /* 0x010fe200000001ff */
[C---:B-1----:R-:W-:Y:S01]  /*03f0*/  IMAD.WIDE R10, R15.reuse, 0x4, R10 ;  /* 0x000000040f0a7825 */ /* 0x042fe200078e020a */
[----:B------:R-:W1:Y:S04]  /*0400*/  LDS R27, [R14+0x204] ;  /* 0x000204000e1b7984 */ /* 0x000e680000000800 */
[----:B------:R3:W2:Y:S01]  /*0410*/  @!P0 LDG.E.EL R4, desc[UR6][R22.64] ;  /* 0x0000000616048981 */ /* 0x0006a2000c2e1900 */
[----:B0-----:R-:W-:Y:S01]  /*0420*/  IMAD.WIDE R8, R15, 0x4, R8 ;  /* 0x000000040f087825 */ /* 0x001fe200078e0208 */
[----:B------:R-:W-:-:S02]  /*0430*/  MOV R15, RZ ;  /* 0x000000ff000f7202 */ /* 0x000fc40000000f00 */
[----:B------:R-:W4:Y:S04]  /*0440*/  @!P0 LDG.E.EL R26, desc[UR6][R10.64] ;  /* 0x000000060a1a8981 */ /* 0x000f28000c2e1900 */
[----:B------:R0:W4:Y:S01]  /*0450*/  @!P0 LDG.E.EL R15, desc[UR6][R8.64] ;  /* 0x00000006080f8981 */ /* 0x000122000c2e1900 */
[----:B------:R-:W-:-:S03]  /*0460*/  LOP3.LUT R16, R19, 0x4, R16, 0xf8, !PT ;  /* 0x0000000413107812 */ /* 0x000fc600078ef810 */
[----:B---3--:R-:W3:Y:S04]  /*0470*/  LDS R23, [R14] ;  /* 0x000000000e177984 */ /* 0x008ee80000000800 */
[----:B------:R-:W-:Y:S04]  /*0480*/  LDS R13, [R14+0x60c] ;  /* 0x00060c000e0d7984 */ /* 0x000fe80000000800 */
[----:B0-----:R0:W0:Y:S01]  /*0490*/  LDS R9, [R14+0x408] ;  /* 0x000408000e097984 */ /* 0x0010220000000800 */
[----:B------:R-:W-:Y:S01]  /*04a0*/  BAR.SYNC.DEFER_BLOCKING 0x0 ;  /* 0x0000000000007b1d */ /* 0x000fe20000010000 */
[----:B-----5:R-:W-:Y:S01]  /*04b0*/  FADD R5, R2, 0.0010000000474974513054 ;  /* 0x3a83126f02057421 */ /* 0x020fe20000000000 */
[----:B------:R-:W-:-:S04]  /*04c0*/  HFMA2.MMA R2, -RZ, RZ, 1.625, 0 ;  /* 0x3e800000ff027435 */ /* 0x000fc800000001ff */
[----:B------:R-:W5:Y:S01]  /*04d0*/  MUFU.SQRT R6, R5 ;  /* 0x0000000500067308 */ /* 0x000f620000002000 */
[--C-:B--2---:R-:W-:Y:S01]  /*04e0*/  FADD R8, R25, -R4.reuse ;  /* 0x8000000419087221 */ /* 0x104fe20000000000 */
[--C-:B------:R-:W-:Y:S01]  /*04f0*/  FADD R24, R24, -R4.reuse ;  /* 0x8000000418187221 */ /* 0x100fe20000000000 */
[----:B-1----:R-:W-:Y:S01]  /*0500*/  FADD R22, R27, -R4 ;  /* 0x800000041b167221 */ /* 0x002fe20000000000 */
[C---:B-----5:R-:W-:Y:S02]  /*0510*/  FSETP.GT.AND P0, PT, R6.reuse, 8.50705917302346158658e+37, PT ;  /* 0x7e8000000600780b */ /* 0x060fe40003f04000 */
[----:B------:R-:W-:Y:S02]  /*0520*/  FSETP.GEU.AND P1, PT, R6, 1.175494350822287508e-38, PT ;  /* 0x008000000600780b */ /* 0x000fe40003f2e000 */
[----:B------:R-:W-:-:S09]  /*0530*/  FSEL R11, R2, 1, P0 ;  /* 0x3f800000020b7808 */ /* 0x000fd20000000000 */
[----:B------:R-:W-:Y:S02]  /*0540*/  @P0 FMUL R6, R6, 0.25 ;  /* 0x3e80000006060820 */ /* 0x000fe40000400000 */
[----:B------:R-:W-:Y:S02]  /*0550*/  @!P1 FMUL R11, R11, 16777216 ;  /* 0x4b8000000b0b9820 */ /* 0x000fe40000400000 */
[----:B------:R-:W-:-:S06]  /*0560*/  @!P1 FMUL R6, R6, 16777216 ;  /* 0x4b80000006069820 */ /* 0x000fcc0000400000 */
[----:B------:R-:W1:Y:S02]  /*0570*/  MUFU.RCP R6, R6 ;  /* 0x0000000600067308 */ /* 0x000e640000001000 */
[----:B-1----:R-:W-:-:S04]  /*0580*/  FMUL R11, R6, R11 ;  /* 0x0000000b060b7220 */ /* 0x002fc80000400000 */
[-C--:B------:R-:W-:Y:S01]  /*0590*/  FMUL R10, R8, R11.reuse ;  /* 0x0000000b080a7220 */ /* 0x080fe20000400000 */
[--C-:B------:R-:W-:Y:S01]  /*05a0*/  FADD R8, R3, -R4.reuse ;  /* 0x8000000403087221 */ /* 0x100fe20000000000 */
[-C--:B------:R-:W-:Y:S01]  /*05b0*/  FMUL R24, R24, R11.reuse ;  /* 0x0000000b18187220 */ /* 0x080fe20000400000 */
[-C--:B------:R-:W-:Y:S01]  /*05c0*/  FMUL R22, R22, R11.reuse ;  /* 0x0000000b16167220 */ /* 0x080fe20000400000 */
[-C--:B----4-:R-:W-:Y:S01]  /*05d0*/  FFMA R5, R10, R26.reuse, R15 ;  /* 0x0000001a0a057223 */ /* 0x090fe2000000000f */
[-C--:B------:R-:W-:Y:S01]  /*05e0*/  FMUL R6, R8, R11.reuse ;  /* 0x0000000b08067220 */ /* 0x080fe20000400000 */
[----:B------:R-:W-:Y:S02]  /*05f0*/  FADD R8, R0, -R4 ;  /* 0x8000000400087221 */ /* 0x000fe40000000000 */
[----:B------:R-:W-:Y:S01]  /*0600*/  FADD R3, RZ, -R5 ;  /* 0x80000005ff037221 */ /* 0x000fe20000000000 */
[----:B------:R-:W-:Y:S01]  /*0610*/  FFMA R6, R6, R26, R15 ;  /* 0x0000001a06067223 */ /* 0x000fe2000000000f */
[----:B------:R-:W-:-:S02]  /*0620*/  FMUL R8, R8, R11 ;  /* 0x0000000b08087220 */ /* 0x000fc40000400000 */
[----:B------:R-:W-:Y:S01]  /*0630*/  FMUL R0, R3, 1.4426950216293334961 ;  /* 0x3fb8aa3b03007820 */ /* 0x000fe20000400000 */
[----:B------:R-:W-:Y:S01]  /*0640*/  FADD R12, RZ, -R6 ;  /* 0x80000006ff0c7221 */ /* 0x000fe20000000000 */
[-CC-:B------:R-:W-:Y:S01]  /*0650*/  FFMA R7, R8, R26.reuse, R15.reuse ;  /* 0x0000001a08077223 */ /* 0x180fe2000000000f */
[--C-:B---3--:R-:W-:Y:S01]  /*0660*/  FADD R8, R23, -R4.reuse ;  /* 0x8000000417087221 */ /* 0x108fe20000000000 */
[-C--:B------:R-:W-:Y:S01]  /*0670*/  FFMA R3, R24, R26.reuse, R15 ;  /* 0x0000001a18037223 */ /* 0x080fe2000000000f */
[----:B------:R-:W-:Y:S01]  /*0680*/  FSETP.GEU.AND P2, PT, R0, -126, PT ;  /* 0xc2fc00000000780b */ /* 0x000fe20003f4e000 */
[----:B------:R-:W-:Y:S01]  /*0690*/  FADD R10, RZ, -R7 ;  /* 0x80000007ff0a7221 */ /* 0x000fe20000000000 */
[-C--:B------:R-:W-:Y:S01]  /*06a0*/  FMUL R8, R8, R11.reuse ;  /* 0x0000000b08087220 */ /* 0x080fe20000400000 */
[----:B------:R-:W-:Y:S01]  /*06b0*/  FMUL R12, R12, 1.4426950216293334961 ;  /* 0x3fb8aa3b0c0c7820 */ /* 0x000fe20000400000 */
[----:B0-----:R-:W-:Y:S01]  /*06c0*/  FADD R14, RZ, -R3 ;  /* 0x80000003ff0e7221 */ /* 0x001fe20000000000 */
[----:B------:R-:W-:Y:S01]  /*06d0*/  FMUL R23, R10, 1.4426950216293334961 ;  /* 0x3fb8aa3b0a177820 */ /* 0x000fe20000400000 */
[-CC-:B------:R-:W-:Y:S01]  /*06e0*/  FFMA R8, R8, R26.reuse, R15.reuse ;  /* 0x0000001a08087223 */ /* 0x180fe2000000000f */
[----:B------:R-:W-:Y:S01]  /*06f0*/  FADD R10, R9, -R4 ;  /* 0x80000004090a7221 */ /* 0x000fe20000000000 */
[----:B------:R-:W-:Y:S01]  /*0700*/  FSETP.GEU.AND P1, PT, R12, -126, PT ;  /* 0xc2fc00000c00780b */ /* 0x000fe20003f2e000 */
[-C--:B------:R-:W-:Y:S01]  /*0710*/  FFMA R9, R22, R26.reuse, R15 ;  /* 0x0000001a16097223 */ /* 0x080fe2000000000f */
[----:B------:R-:W-:Y:S01]  /*0720*/  FADD R24, RZ, -R8 ;  /* 0x80000008ff187221 */ /* 0x000fe20000000000 */
[----:B------:R-:W-:Y:S01]  /*0730*/  FMUL R14, R14, 1.4426950216293334961 ;  /* 0x3fb8aa3b0e0e7820 */ /* 0x000fe20000400000 */
[-C--:B------:R-:W-:Y:S01]  /*0740*/  FMUL R10, R10, R11.reuse ;  /* 0x0000000b0a0a7220 */ /* 0x080fe20000400000 */
[----:B------:R-:W-:Y:S01]  /*0750*/  @!P2 FMUL R0, R0, 0.5 ;  /* 0x3f0000000000a820 */ /* 0x000fe20000400000 */
[----:B------:R-:W-:Y:S01]  /*0760*/  FMUL R22, R24, 1.4426950216293334961 ;  /* 0x3fb8aa3b18167820 */ /* 0x000fe20000400000 */
[----:B------:R-:W-:Y:S01]  /*0770*/  FADD R24, R13, -R4 ;  /* 0x800000040d187221 */ /* 0x000fe20000000000 */
[----:B------:R-:W-:Y:S01]  /*0780*/  FADD R13, RZ, -R9 ;  /* 0x80000009ff0d7221 */ /* 0x000fe20000000000 */
[----:B------:R-:W-:Y:S01]  /*0790*/  FSETP.GEU.AND P3, PT, R14, -126, PT ;  /* 0xc2fc00000e00780b */ /* 0x000fe20003f6e000 */
[-CC-:B------:R-:W-:Y:S01]  /*07a0*/  FFMA R10, R10, R26.reuse, R15.reuse ;  /* 0x0000001a0a0a7223 */ /* 0x180fe2000000000f */
[----:B------:R-:W-:Y:S01]  /*07b0*/  FMUL R24, R24, R11 ;  /* 0x0000000b18187220 */ /* 0x000fe20000400000 */
[----:B------:R-:W0:Y:S01]  /*07c0*/  MUFU.EX2 R0, R0 ;  /* 0x0000000000007308 */ /* 0x000e220000000800 */
[----:B------:R-:W-:Y:S01]  /*07d0*/  FSETP.GEU.AND P0, PT, R23, -126, PT ;  /* 0xc2fc00001700780b */ /* 0x000fe20003f0e000 */
[----:B------:R-:W-:Y:S01]  /*07e0*/  FMUL R13, R13, 1.4426950216293334961 ;  /* 0x3fb8aa3b0d0d7820 */ /* 0x000fe20000400000 */
[----:B------:R-:W-:Y:S01]  /*07f0*/  FFMA R11, R24, R26, R15 ;  /* 0x0000001a180b7223 */ /* 0x000fe2000000000f */
[----:B------:R-:W-:Y:S01]  /*0800*/  FSETP.GEU.AND P6, PT, R22, -126, PT ;  /* 0xc2fc00001600780b */ /* 0x000fe20003fce000 */
[----:B------:R-:W-:Y:S01]  /*0810*/  FADD R25, RZ, -R10 ;  /* 0x8000000aff197221 */ /* 0x000fe20000000000 */
[----:B------:R-:W-:Y:S01]  /*0820*/  @!P1 FMUL R12, R12, 0.5 ;  /* 0x3f0000000c0c9820 */ /* 0x000fe20000400000 */
[----:B------:R-:W-:Y:S01]  /*0830*/  FSETP.GEU.AND P5, PT, R13, -126, PT ;  /* 0xc2fc00000d00780b */ /* 0x000fe20003fae000 */
[----:B------:R-:W-:Y:S01]  /*0840*/  FADD R15, RZ, -R11 ;  /* 0x8000000bff0f7221 */ /* 0x000fe20000000000 */
[----:B------:R-:W-:Y:S01]  /*0850*/  FMUL R25, R25, 1.4426950216293334961 ;  /* 0x3fb8aa3b19197820 */ /* 0x000fe20000400000 */
[----:B------:R-:W-:-:S02]  /*0860*/  @!P3 FMUL R14, R14, 0.5 ;  /* 0x3f0000000e0eb820 */ /* 0x000fc40000400000 */
[----:B------:R-:W-:Y:S01]  /*0870*/  FMUL R24, R15, 1.4426950216293334961 ;  /* 0x3fb8aa3b0f187820 */ /* 0x000fe20000400000 */
[----:B------:R-:W1:Y:S01]  /*0880*/  MUFU.EX2 R12, R12 ;  /* 0x0000000c000c7308 */ /* 0x000e620000000800 */
[----:B------:R-:W-:Y:S01]  /*0890*/  @!P0 FMUL R23, R23, 0.5 ;  /* 0x3f00000017178820 */ /* 0x000fe20000400000 */
[----:B------:R-:W-:Y:S01]  /*08a0*/  FSETP.GEU.AND P4, PT, R25, -126, PT ;  /* 0xc2fc00001900780b */ /* 0x000fe20003f8e000 */
[----:B0-----:R-:W-:Y:S01]  /*08b0*/  @!P2 FMUL R0, R0, R0 ;  /* 0x000000000000a220 */ /* 0x001fe20000400000 */
[----:B------:R-:W-:Y:S01]  /*08c0*/  FSETP.GEU.AND P2, PT, R24, -126, PT ;  /* 0xc2fc00001800780b */ /* 0x000fe20003f4e000 */
[----:B------:R-:W-:Y:S02]  /*08d0*/  @!P6 FMUL R22, R22, 0.5 ;  /* 0x3f0000001616e820 */ /* 0x000fe40000400000 */
[----:B------:R-:W-:Y:S01]  /*08e0*/  @!P5 FMUL R13, R13, 0.5 ;  /* 0x3f0000000d0dd820 */ /* 0x000fe20000400000 */
[----:B------:R0:W2:Y:S01]  /*08f0*/  MUFU.EX2 R4, R23 ;  /* 0x0000001700047308 */ /* 0x0000a20000000800 */
[----:B------:R-:W-:-:S06]  /*0900*/  FADD R0, R0, 1 ;  /* 0x3f80000000007421 */ /* 0x000fcc0000000000 */
[----:B------:R-:W-:Y:S01]  /*0910*/  @!P4 FMUL R25, R25, 0.5 ;  /* 0x3f0000001919c820 */ /* 0x000fe20000400000 */
[----:B------:R-:W3:Y:S01]  /*0920*/  MUFU.EX2 R14, R14 ;  /* 0x0000000e000e7308 */ /* 0x000ee20000000800 */
[----:B-1----:R-:W-:Y:S01]  /*0930*/  @!P1 FMUL R12, R12, R12 ;  /* 0x0000000c0c0c9220 */ /* 0x002fe20000400000 */
[----:B------:R-:W-:Y:S01]  /*0940*/  @!P2 FMUL R24, R24, 0.5 ;  /* 0x3f0000001818a820 */ /* 0x000fe20000400000 */
[----:B------:R-:W-:Y:S02]  /*0950*/  FSETP.GT.AND P1, PT, R0, 8.50705917302346158658e+37, PT ;  /* 0x7e8000000000780b */ /* 0x000fe40003f24000 */
[----:B0-----:R-:W-:Y:S01]  /*0960*/  FADD R23, R12, 1 ;  /* 0x3f8000000c177421 */ /* 0x001fe20000000000 */
[----:B--2---:R-:W-:Y:S02]  /*0970*/  @!P0 FMUL R4, R4, R4 ;  /* 0x0000000404048220 */ /* 0x004fe40000400000 */
[----:B------:R-:W0:Y:S01]  /*0980*/  MUFU.EX2 R22, R22 ;  /* 0x0000001600167308 */ /* 0x000e220000000800 */
[----:B------:R-:W-:Y:S01]  /*0990*/  FSEL R29, R2, 1, P1 ;  /* 0x3f800000021d7808 */ /* 0x000fe20000800000 */
[----:B------:R-:W-:Y:S01]  /*09a0*/  FADD R26, R4, 1 ;  /* 0x3f800000041a7421 */ /* 0x000fe20000000000 */
[----:B------:R-:W-:Y:S01]  /*09b0*/  FSETP.GT.AND P0, PT, R23, 8.50705917302346158658e+37, PT ;  /* 0x7e8000001700780b */ /* 0x000fe20003f04000 */
[----:B---3--:R-:W-:-:S04]  /*09c0*/  @!P3 FMUL R14, R14, R14 ;  /* 0x0000000e0e0eb220 */ /* 0x008fc80000400000 */
[----:B------:R-:W1:Y:S01]  /*09d0*/  MUFU.EX2 R13, R13 ;  /* 0x0000000d000d7308 */ /* 0x000e620000000800 */
[----:B------:R-:W-:Y:S01]  /*09e0*/  @P1 FMUL R0, R0, 0.25 ;  /* 0x3e80000000001820 */ /* 0x000fe20000400000 */
[----:B------:R-:W-:Y:S01]  /*09f0*/  FSETP.GT.AND P3, PT, R26, 8.50705917302346158658e+37, PT ;  /* 0x7e8000001a00780b */ /* 0x000fe20003f64000 */
[----:B------:R-:W-:Y:S01]  /*0a00*/  FADD R4, R14, 1 ;  /* 0x3f8000000e047421 */ /* 0x000fe20000000000 */
[----:B0-----:R-:W-:-:S04]  /*0a10*/  @!P6 FMUL R22, R22, R22 ;  /* 0x000000161616e220 */ /* 0x001fc80000400000 */
[----:B------:R-:W0:Y:S01]  /*0a20*/  MUFU.EX2 R15, R25 ;  /* 0x00000019000f7308 */ /* 0x000e220000000800 */
[----:B------:R-:W-:Y:S01]  /*0a30*/  FSETP.GT.AND P6, PT, R4, 8.50705917302346158658e+37, PT ;  /* 0x7e8000000400780b */ /* 0x000fe20003fc4000 */
[----:B------:R-:W-:Y:S01]  /*0a40*/  @P0 FMUL R23, R23, 0.25 ;  /* 0x3e80000017170820 */ /* 0x000fe20000400000 */
[----:B------:R-:W-:Y:S01]  /*0a50*/  FADD R27, R22, 1 ;  /* 0x3f800000161b7421 */ /* 0x000fe20000000000 */
[----:B-1----:R-:W-:-:S04]  /*0a60*/  @!P5 FMUL R13, R13, R13 ;  /* 0x0000000d0d0dd220 */ /* 0x002fc80000400000 */
[----:B------:R-:W1:Y:S01]  /*0a70*/  MUFU.EX2 R12, R24 ;  /* 0x00000018000c7308 */ /* 0x000e620000000800 */
[----:B------:R-:W-:Y:S01]  /*0a80*/  FSETP.GT.AND P5, PT, R27, 8.50705917302346158658e+37, PT ;  /* 0x7e8000001b00780b */ /* 0x000fe20003fa4000 */
[----:B------:R-:W-:Y:S01]  /*0a90*/  @P3 FMUL R26, R26, 0.25 ;  /* 0x3e8000001a1a3820 */ /* 0x000fe20000400000 */
[----:B------:R-:W-:-:S03]  /*0aa0*/  FADD R14, R13, 1 ;  /* 0x3f8000000d0e7421 */ /* 0x000fc60000000000 */
[----:B------:R-:W-:Y:S01]  /*0ab0*/  @P6 FMUL R4, R4, 0.25 ;  /* 0x3e80000004046820 */ /* 0x000fe20000400000 */
[----:B0-----:R-:W-:Y:S01]  /*0ac0*/  @!P4 FMUL R15, R15, R15 ;  /* 0x0000000f0f0fc220 */ /* 0x001fe20000400000 */
[----:B------:R-:W-:Y:S01]  /*0ad0*/  FSETP.GT.AND P4, PT, R14, 8.50705917302346158658e+37, PT ;  /* 0x7e8000000e00780b */ /* 0x000fe20003f84000 */
[----:B------:R-:W0:Y:S02]  /*0ae0*/  MUFU.RCP R23, R23 ;  /* 0x0000001700177308 */ /* 0x000e240000001000 */
[----:B------:R-:W-:-:S03]  /*0af0*/  FADD R13, R15, 1 ;  /* 0x3f8000000f0d7421 */ /* 0x000fc60000000000 */
[----:B------:R-:W-:Y:S01]  /*0b00*/  @P5 FMUL R27, R27, 0.25 ;  /* 0x3e8000001b1b5820 */ /* 0x000fe20000400000 */
[----:B-1----:R-:W-:Y:S01]  /*0b10*/  @!P2 FMUL R12, R12, R12 ;  /* 0x0000000c0c0ca220 */ /* 0x002fe20000400000 */
[----:B------:R-:W-:Y:S01]  /*0b20*/  FSETP.GT.AND P2, PT, R13, 8.50705917302346158658e+37, PT ;  /* 0x7e8000000d00780b */ /* 0x000fe20003f44000 */
[----:B------:R-:W1:Y:S02]  /*0b30*/  MUFU.RCP R0, R0 ;  /* 0x0000000000007308 */ /* 0x000e640000001000 */
[----:B------:R-:W-:Y:S01]  /*0b40*/  FADD R25, R12, 1 ;  /* 0x3f8000000c197421 */ /* 0x000fe20000000000 */
[----:B------:R-:W-:Y:S01]  /*0b50*/  FSEL R12, R2, 1, P0 ;  /* 0x3f800000020c7808 */ /* 0x000fe20000000000 */
[----:B------:R-:W-:-:S03]  /*0b60*/  @P4 FMUL R14, R14, 0.25 ;  /* 0x3e8000000e0e4820 */ /* 0x000fc60000400000 */
[----:B------:R-:W-:Y:S01]  /*0b70*/  FSETP.GT.AND P1, PT, R25, 8.50705917302346158658e+37, PT ;  /* 0x7e8000001900780b */ /* 0x000fe20003f24000 */
[----:B------:R-:W2:Y:S01]  /*0b80*/  MUFU.RCP R4, R4 ;  /* 0x0000000400047308 */ /* 0x000ea20000001000 */
[----:B0-----:R-:W-:-:S03]  /*0b90*/  FMUL R23, R23, R12 ;  /* 0x0000000c17177220 */ /* 0x001fc60000400000 */
[----:B------:R-:W-:Y:S01]  /*0ba0*/  @P2 FMUL R13, R13, 0.25 ;  /* 0x3e8000000d0d2820 */ /* 0x000fe20000400000 */
[----:B------:R-:W-:Y:S01]  /*0bb0*/  FMUL R6, R6, R23 ;  /* 0x0000001706067220 */ /* 0x000fe20000400000 */
[----:B-1----:R-:W-:Y:S02]  /*0bc0*/  FMUL R22, R0, R29 ;  /* 0x0000001d00167220 */ /* 0x002fe40000400000 */
[----:B------:R0:W1:Y:S01]  /*0bd0*/  MUFU.RCP R15, R27 ;  /* 0x0000001b000f7308 */ /* 0x0000620000001000 */
[C---:B------:R-:W-:Y:S02]  /*0be0*/  FSEL R0, R2.reuse, 1, P5 ;  /* 0x3f80000002007808 */ /* 0x040fe40002800000 */
[----:B------:R-:W-:Y:S01]  /*0bf0*/  FSEL R29, R2, 1, P3 ;  /* 0x3f800000021d7808 */ /* 0x000fe20001800000 */
[----:B------:R-:W-:Y:S01]  /*0c00*/  @P1 FMUL R25, R25, 0.25 ;  /* 0x3e80000019191820 */ /* 0x000fe20000400000 */
[----:B------:R-:W-:-:S03]  /*0c10*/  FMUL R5, R5, R22 ;  /* 0x0000001605057220 */ /* 0x000fc60000400000 */
[----:B------:R-:W3:Y:S01]  /*0c20*/  MUFU.RCP R14, R14 ;  /* 0x0000000e000e7308 */ /* 0x000ee20000001000 */
[----:B0-----:R-:W-:-:S05]  /*0c30*/  FSEL R27, R2, 1, P6 ;  /* 0x3f800000021b7808 */ /* 0x001fca0003000000 */
[----:B--2---:R-:W-:Y:S01]  /*0c40*/  FMUL R4, R4, R27 ;  /* 0x0000001b04047220 */ /* 0x004fe20000400000 */
[----:B------:R-:W-:Y:S01]  /*0c50*/  FSEL R27, R2, 1, P4 ;  /* 0x3f800000021b7808 */ /* 0x000fe20002000000 */
[----:B------:R0:W2:Y:S01]  /*0c60*/  MUFU.RCP R24, R26 ;  /* 0x0000001a00187308 */ /* 0x0000a20000001000 */
[----:B-1----:R-:W-:Y:S01]  /*0c70*/  FMUL R15, R15, R0 ;  /* 0x000000000f0f7220 */ /* 0x002fe20000400000 */
[----:B------:R-:W-:Y:S01]  /*0c80*/  SHF.L.U32 R0, R17, 0x3, RZ ;  /* 0x0000000311007819 */ /* 0x000fe200000006ff */
[----:B------:R-:W-:Y:S01]  /*0c90*/  FMUL R4, R3, R4 ;  /* 0x0000000403047220 */ /* 0x000fe20000400000 */
[----:B------:R-:W-:Y:S01]  /*0ca0*/  SHF.R.S32.HI R3, RZ, 0x1c, R18 ;  /* 0x0000001cff037819 */ /* 0x000fe20000011412 */
[----:B------:R-:W-:Y:S01]  /*0cb0*/  FMUL R8, R8, R15 ;  /* 0x0000000f08087220 */ /* 0x000fe20000400000 */
[----:B------:R-:W-:Y:S01]  /*0cc0*/  LOP3.LUT R22, R0, 0x3f0, RZ, 0xc0, !PT ;  /* 0x000003f000167812 */ /* 0x000fe200078ec0ff */
[----:B---3--:R-:W-:Y:S01]  /*0cd0*/  FMUL R14, R14, R27 ;  /* 0x0000001b0e0e7220 */ /* 0x008fe20000400000 */
[----:B------:R-:W1:Y:S01]  /*0ce0*/  MUFU.RCP R13, R13 ;  /* 0x0000000d000d7308 */ /* 0x000e620000001000 */
[C---:B0-----:R-:W-:Y:S01]  /*0cf0*/  FSEL R26, R2.reuse, 1, P2 ;  /* 0x3f800000021a7808 */ /* 0x041fe20001000000 */
[----:B------:R-:W0:Y:S01]  /*0d00*/  LDC.64 R18, c[0x0][0x238] ;  /* 0x00008e00ff127b82 */ /* 0x000e220000000a00 */
[----:B------:R-:W-:Y:S01]  /*0d10*/  FSEL R27, R2, 1, P1 ;  /* 0x3f800000021b7808 */ /* 0x000fe20000800000 */
[----:B------:R-:W-:Y:S01]  /*0d20*/  FMUL R9, R9, R14 ;  /* 0x0000000e09097220 */ /* 0x000fe20000400000 */
[----:B------:R-:W-:Y:S01]  /*0d30*/  LOP3.LUT R2, R0, 0x3f8, RZ, 0xc0, !PT ;  /* 0x000003f800027812 */ /* 0x000fe200078ec0ff */
[----:B--2---:R-:W-:-:S02]  /*0d40*/  FMUL R24, R24, R29 ;  /* 0x0000001d18187220 */ /* 0x004fc40000400000 */
[----:B------:R2:W3:Y:S01]  /*0d50*/  MUFU.RCP R12, R25 ;  /* 0x00000019000c7308 */ /* 0x0004e20000001000 */
[----:B------:R-:W-:Y:S01]  /*0d60*/  IADD3 R22, R22, UR4, RZ ;  /* 0x0000000416167c10 */ /* 0x000fe2000fffe0ff */
[----:B------:R-:W-:Y:S01]  /*0d70*/  FMUL R7, R7, R24 ;  /* 0x0000001807077220 */ /* 0x000fe20000400000 */
[----:B------:R-:W-:Y:S01]  /*0d80*/  SGXT R3, R3, 0x1 ;  /* 0x000000010303781a */ /* 0x000fe20000000200 */
[----:B-1----:R-:W-:-:S03]  /*0d90*/  FMUL R13, R13, R26 ;  /* 0x0000001a0d0d7220 */ /* 0x002fc60000400000 */
[----:B------:R-:W-:Y:S02]  /*0da0*/  LEA.HI R3, R3, R16, RZ, 0x8 ;  /* 0x0000001003037211 */ /* 0x000fe400078f40ff */
[----:B--2---:R-:W-:Y:S01]  /*0db0*/  LEA R25, R2, UR4, 0x1 ;  /* 0x0000000402197c11 */ /* 0x004fe2000f8e08ff */
[----:B------:R-:W-:-:S03]  /*0dc0*/  FMUL R10, R10, R13 ;  /* 0x0000000d0a0a7220 */ /* 0x000fc60000400000 */
[----:B------:R-:W-:Y:S01]  /*0dd0*/  LEA R2, R2, R25, 0x2 ;  /* 0x0000001902027211 */ /* 0x000fe200078e10ff */
[----:B---3--:R-:W-:-:S04]  /*0de0*/  FMUL R12, R12, R27 ;  /* 0x0000001b0c0c7220 */ /* 0x008fc80000400000 */
[----:B------:R-:W-:Y:S01]  /*0df0*/  FMUL R11, R11, R12 ;  /* 0x0000000c0b0b7220 */ /* 0x000fe20000400000 */
[----:B------:R1:W-:Y:S01]  /*0e00*/  STS.128 [R2], R4 ;  /* 0x0000000402007388 */ /* 0x0003e20000000c00 */
[----:B------:R-:W-:Y:S02]  /*0e10*/  LEA R12, R21, R22, 0x2 ;  /* 0x00000016150c7211 */ /* 0x000fe400078e10ff */
[----:B------:R-:W-:Y:S01]  /*0e20*/  SHF.R.U32.HI R22, RZ, 0x1, R17 ;  /* 0x00000001ff167819 */ /* 0x000fe20000011611 */
[----:B------:R2:W-:Y:S01]  /*0e30*/  STS.128 [R2+0x10], R8 ;  /* 0x0000100802007388 */ /* 0x0005e20000000c00 */
[C---:B------:R-:W-:Y:S02]  /*0e40*/  SHF.L.U32 R17, R3.reuse, 0x7, RZ ;  /* 0x0000000703117819 */ /* 0x040fe400000006ff */
[----:B------:R-:W-:Y:S01]  /*0e50*/  LOP3.LUT R3, R3, 0xffffff00, RZ, 0xc0, !PT ;  /* 0xffffff0003037812 */ /* 0x000fe200078ec0ff */
[----:B------:R-:W-:Y:S01]  /*0e60*/  BAR.SYNC.DEFER_BLOCKING 0x0 ;  /* 0x0000000000007b1d */ /* 0x000fe20000010000 */
[----:B------:R-:W-:-:S04]  /*0e70*/  LOP3.LUT R17, R17, 0xffff8000, RZ, 0xc0, !PT ;  /* 0xffff800011117812 */ /* 0x000fc800078ec0ff */
[----:B------:R-:W-:Y:S02]  /*0e80*/  IADD3 R17, R17, R16, -R3 ;  /* 0x0000001011117210 */ /* 0x000fe40007ffe803 */
[----:B-1----:R-:W-:-:S04]  /*0e90*/  SGXT.U32 R5, R22, 0x6 ;  /* 0x000000061605781a */ /* 0x002fc80000000000 */
[----:B------:R-:W-:Y:S02]  /*0ea0*/  LOP3.LUT R5, R5, R20, RZ, 0xfc, !PT ;  /* 0x0000001405057212 */ /* 0x000fe400078efcff */
[----:B--2---:R-:W-:Y:S02]  /*0eb0*/  LOP3.LUT R2, R0, 0x400, RZ, 0xfc, !PT ;  /* 0x0000040000027812 */ /* 0x004fe400078efcff */
[C---:B------:R-:W-:Y:S02]  /*0ec0*/  LOP3.LUT R0, R5.reuse, 0x40, RZ, 0xfc, !PT ;  /* 0x0000004005007812 */ /* 0x040fe400078efcff */
[C---:B------:R-:W-:Y:S02]  /*0ed0*/  ISETP.GE.AND P0, PT, R5.reuse, 0x80, PT ;  /* 0x000000800500780c */ /* 0x040fe40003f06270 */
[----:B------:R-:W-:Y:S02]  /*0ee0*/  ISETP.GE.AND P1, PT, R0, 0x80, PT ;  /* 0x000000800000780c */ /* 0x000fe40003f26270 */
[----:B------:R-:W-:Y:S01]  /*0ef0*/  LOP3.LUT R2, R2, 0x7f0, RZ, 0xc0, !PT ;  /* 0x000007f002027812 */ /* 0x000fe200078ec0ff */
[----:B------:R-:W1:Y:S01]  /*0f00*/  LDS.128 R12, [R12] ;  /* 0x000000000c0c7984 */ /* 0x000e620000000c00 */
[----:B------:R-:W-:-:S02]  /*0f10*/  LEA R3, R5, R17, 0x8 ;  /* 0x0000001105037211 */ /* 0x000fc400078e40ff */
[----:B------:R-:W-:-:S03]  /*0f20*/  IADD3 R4, R2, UR4, RZ ;  /* 0x0000000402047c10 */ /* 0x000fc6000fffe0ff */
[----:B0-----:R-:W-:Y:S01]  /*0f30*/  IMAD.WIDE R2, R3, 0x4, R18 ;  /* 0x0000000403027825 */ /* 0x001fe200078e0212 */
[----:B------:R-:W-:-:S04]  /*0f40*/  LEA R4, R21, R4, 0x2 ;  /* 0x0000000415047211 */ /* 0x000fc800078e10ff */
[----:B-1----:R0:W-:Y:S02]  /*0f50*/  @!P0 STG.E.128 desc[UR6][R2.64], R12 ;  /* 0x0000000c02008986 */ /* 0x0021e4000c101d06 */
[----:B0-----:R-:W-:Y:S05]  /*0f60*/  @P1 EXIT ;  /* 0x000000000000194d */ /* 0x001fea0003800000 */
[----:B------:R-:W0:Y:S01]  /*0f70*/  LDS.128 R4, [R4+0x800] ;  /* 0x0008000004047984 */ /* 0x000e220000000c00 */
[----:B------:R-:W-:-:S05]  /*0f80*/  LEA R17, R0, R17, 0x8 ;  /* 0x0000001100117211 */ /* 0x000fca00078e40ff */
[----:B------:R-:W-:-:S05]  /*0f90*/  IMAD.WIDE R18, R17, 0x4, R18 ;  /* 0x0000000411127825 */ /* 0x000fca00078e0212 */
[----:B0-----:R-:W-:Y:S01]  /*0fa0*/  STG.E.128 desc[UR6][R18.64], R4 ;  /* 0x0000000412007986 */ /* 0x001fe2000c101d06 */
[----:B------:R-:W-:Y:S05]  /*0fb0*/  EXIT ;  /* 0x000000000000794d */ /* 0x000fea0003800000 */
.L_x_0:
[----:B------:R-:W-:-:S00]  /*0fc0*/  BRA `(.L_x_0) ;  /* 0xfffffffc00fc7947 */ /* 0x000fc0000383ffff */
[----:B------:R-:W-:-:S00]  /*0fd0*/  NOP ;  /* 0x0000000000007918 */ /* 0x000fc00000000000 */
        /* <DEDUP_REMOVED lines=10> */
.L_x_1:


//--------------------- .nv.global.init           --------------------------
	.section	.nv.global.init,"aw",@progbits
.nv.global.init:
	.type		_$_str,@object
	.size		_$_str,(_$_str_$_2 - _$_str)
_$_str:
        /*0000*/ 	.byte	0x5f, 0x5f, 0x43, 0x55, 0x44, 0x41, 0x5f, 0x46, 0x54, 0x5a, 0x00
	.type		_$_str_$_2,@object
	.size		_$_str_$_2,(.L_1 - _$_str_$_2)
_$_str_$_2:
        /*000b*/ 	.byte	0x5f, 0x5f, 0x43, 0x55, 0x44, 0x41, 0x5f, 0x50, 0x52, 0x45, 0x43, 0x5f, 0x53, 0x51, 0x52, 0x54
        /*001b*/ 	.byte	0x00
.L_1:


//--------------------- .nv.shared.triton_poi_fused__native_batch_norm_legit_no_training_silu_18 --------------------------
	.section	.nv.shared.triton_poi_fused__native_batch_norm_legit_no_training_silu_18,"aw",@nobits
	.sectionflags	@""
	.align	16
	.zero		1024


//--------------------- .nv.constant0.triton_poi_fused__native_batch_norm_legit_no_training_silu_18 --------------------------
	.section	.nv.constant0.triton_poi_fused__native_batch_norm_legit_no_training_silu_18,"a",@progbits
	.sectionflags	@""
	.align	4
.nv.constant0.triton_poi_fused__native_batch_norm_legit_no_training_silu_18:
	.zero		584
